//
// Generated by NVIDIA NVVM Compiler
//
// Compiler Build ID: CL-36424714
// Cuda compilation tools, release 13.0, V13.0.88
// Based on NVVM 20.0.0
//

.version 9.0
.target sm_100
.address_size 64

	// .globl	_Z14multiply_naivePiS_S_iii

.visible .entry _Z14multiply_naivePiS_S_iii(
	.param .u64 .ptr .align 1 _Z14multiply_naivePiS_S_iii_param_0,
	.param .u64 .ptr .align 1 _Z14multiply_naivePiS_S_iii_param_1,
	.param .u64 .ptr .align 1 _Z14multiply_naivePiS_S_iii_param_2,
	.param .u32 _Z14multiply_naivePiS_S_iii_param_3,
	.param .u32 _Z14multiply_naivePiS_S_iii_param_4,
	.param .u32 _Z14multiply_naivePiS_S_iii_param_5
)
{
	.reg .pred 	%p<13>;
	.reg .b32 	%r<107>;
	.reg .b64 	%rd<53>;

	ld.param.u64 	%rd7, [_Z14multiply_naivePiS_S_iii_param_0];
	ld.param.u64 	%rd8, [_Z14multiply_naivePiS_S_iii_param_1];
	ld.param.u64 	%rd6, [_Z14multiply_naivePiS_S_iii_param_2];
	ld.param.u32 	%r32, [_Z14multiply_naivePiS_S_iii_param_3];
	ld.param.u32 	%r30, [_Z14multiply_naivePiS_S_iii_param_4];
	ld.param.u32 	%r31, [_Z14multiply_naivePiS_S_iii_param_5];
	cvta.to.global.u64 	%rd1, %rd8;
	cvta.to.global.u64 	%rd2, %rd7;
	mov.u32 	%r33, %ctaid.y;
	mov.u32 	%r34, %ntid.y;
	mov.u32 	%r35, %tid.y;
	mad.lo.s32 	%r1, %r33, %r34, %r35;
	mov.u32 	%r36, %ctaid.x;
	mov.u32 	%r37, %ntid.x;
	mov.u32 	%r38, %tid.x;
	mad.lo.s32 	%r2, %r36, %r37, %r38;
	setp.ge.s32 	%p1, %r1, %r32;
	setp.ge.s32 	%p2, %r2, %r31;
	or.pred  	%p3, %p1, %p2;
	@%p3 bra 	$L__BB0_14;
	setp.lt.s32 	%p4, %r30, 1;
	mov.b32 	%r106, 0;
	@%p4 bra 	$L__BB0_13;
	mul.lo.s32 	%r3, %r30, %r1;
	and.b32  	%r4, %r30, 7;
	setp.lt.u32 	%p5, %r30, 8;
	mov.b32 	%r101, 0;
	mov.u32 	%r106, %r101;
	@%p5 bra 	$L__BB0_5;
	and.b32  	%r101, %r30, 2147483640;
	neg.s32 	%r95, %r101;
	shl.b32 	%r7, %r31, 3;
	mul.wide.u32 	%rd9, %r3, 4;
	add.s64 	%rd10, %rd9, %rd2;
	add.s64 	%rd52, %rd10, 16;
	mov.b32 	%r106, 0;
	mul.wide.s32 	%rd13, %r31, 4;
	mov.u32 	%r94, %r2;
$L__BB0_4:
	.pragma "nounroll";
	ld.global.u32 	%r43, [%rd52+-16];
	mul.wide.s32 	%rd11, %r94, 4;
	add.s64 	%rd12, %rd1, %rd11;
	ld.global.u32 	%r44, [%rd12];
	mad.lo.s32 	%r45, %r44, %r43, %r106;
	ld.global.u32 	%r46, [%rd52+-12];
	add.s64 	%rd14, %rd12, %rd13;
	ld.global.u32 	%r47, [%rd14];
	mad.lo.s32 	%r48, %r47, %r46, %r45;
	ld.global.u32 	%r49, [%rd52+-8];
	add.s64 	%rd15, %rd14, %rd13;
	ld.global.u32 	%r50, [%rd15];
	mad.lo.s32 	%r51, %r50, %r49, %r48;
	ld.global.u32 	%r52, [%rd52+-4];
	add.s64 	%rd16, %rd15, %rd13;
	ld.global.u32 	%r53, [%rd16];
	mad.lo.s32 	%r54, %r53, %r52, %r51;
	ld.global.u32 	%r55, [%rd52];
	add.s64 	%rd17, %rd16, %rd13;
	ld.global.u32 	%r56, [%rd17];
	mad.lo.s32 	%r57, %r56, %r55, %r54;
	ld.global.u32 	%r58, [%rd52+4];
	add.s64 	%rd18, %rd17, %rd13;
	ld.global.u32 	%r59, [%rd18];
	mad.lo.s32 	%r60, %r59, %r58, %r57;
	ld.global.u32 	%r61, [%rd52+8];
	add.s64 	%rd19, %rd18, %rd13;
	ld.global.u32 	%r62, [%rd19];
	mad.lo.s32 	%r63, %r62, %r61, %r60;
	ld.global.u32 	%r64, [%rd52+12];
	add.s64 	%rd20, %rd19, %rd13;
	ld.global.u32 	%r65, [%rd20];
	mad.lo.s32 	%r106, %r65, %r64, %r63;
	add.s32 	%r95, %r95, 8;
	add.s32 	%r94, %r94, %r7;
	add.s64 	%rd52, %rd52, 32;
	setp.ne.s32 	%p6, %r95, 0;
	@%p6 bra 	$L__BB0_4;
$L__BB0_5:
	setp.eq.s32 	%p7, %r4, 0;
	@%p7 bra 	$L__BB0_13;
	and.b32  	%r17, %r30, 3;
	setp.lt.u32 	%p8, %r4, 4;
	@%p8 bra 	$L__BB0_8;
	add.s32 	%r67, %r101, %r3;
	mul.wide.u32 	%rd21, %r67, 4;
	add.s64 	%rd22, %rd2, %rd21;
	ld.global.u32 	%r68, [%rd22];
	mad.lo.s32 	%r69, %r101, %r31, %r2;
	mul.wide.s32 	%rd23, %r69, 4;
	add.s64 	%rd24, %rd1, %rd23;
	ld.global.u32 	%r70, [%rd24];
	mad.lo.s32 	%r71, %r70, %r68, %r106;
	cvt.u64.u32 	%rd25, %r3;
	cvt.u64.u32 	%rd26, %r101;
	add.s64 	%rd27, %rd26, %rd25;
	shl.b64 	%rd28, %rd27, 2;
	add.s64 	%rd29, %rd2, %rd28;
	ld.global.u32 	%r72, [%rd29+4];
	mul.wide.s32 	%rd30, %r31, 4;
	add.s64 	%rd31, %rd24, %rd30;
	ld.global.u32 	%r73, [%rd31];
	mad.lo.s32 	%r74, %r73, %r72, %r71;
	ld.global.u32 	%r75, [%rd29+8];
	add.s64 	%rd32, %rd31, %rd30;
	ld.global.u32 	%r76, [%rd32];
	mad.lo.s32 	%r77, %r76, %r75, %r74;
	ld.global.u32 	%r78, [%rd29+12];
	add.s64 	%rd33, %rd32, %rd30;
	ld.global.u32 	%r79, [%rd33];
	mad.lo.s32 	%r106, %r79, %r78, %r77;
	add.s32 	%r101, %r101, 4;
$L__BB0_8:
	setp.eq.s32 	%p9, %r17, 0;
	@%p9 bra 	$L__BB0_13;
	setp.eq.s32 	%p10, %r17, 1;
	@%p10 bra 	$L__BB0_11;
	add.s32 	%r81, %r101, %r3;
	mul.wide.u32 	%rd34, %r81, 4;
	add.s64 	%rd35, %rd2, %rd34;
	ld.global.u32 	%r82, [%rd35];
	mad.lo.s32 	%r83, %r101, %r31, %r2;
	mul.wide.s32 	%rd36, %r83, 4;
	add.s64 	%rd37, %rd1, %rd36;
	ld.global.u32 	%r84, [%rd37];
	mad.lo.s32 	%r85, %r84, %r82, %r106;
	cvt.u64.u32 	%rd38, %r3;
	cvt.u64.u32 	%rd39, %r101;
	add.s64 	%rd40, %rd39, %rd38;
	shl.b64 	%rd41, %rd40, 2;
	add.s64 	%rd42, %rd2, %rd41;
	ld.global.u32 	%r86, [%rd42+4];
	mul.wide.s32 	%rd43, %r31, 4;
	add.s64 	%rd44, %rd37, %rd43;
	ld.global.u32 	%r87, [%rd44];
	mad.lo.s32 	%r106, %r87, %r86, %r85;
	add.s32 	%r101, %r101, 2;
$L__BB0_11:
	and.b32  	%r88, %r30, 1;
	setp.eq.b32 	%p11, %r88, 1;
	not.pred 	%p12, %p11;
	@%p12 bra 	$L__BB0_13;
	add.s32 	%r89, %r101, %r3;
	mul.wide.u32 	%rd45, %r89, 4;
	add.s64 	%rd46, %rd2, %rd45;
	ld.global.u32 	%r90, [%rd46];
	mad.lo.s32 	%r91, %r101, %r31, %r2;
	mul.wide.s32 	%rd47, %r91, 4;
	add.s64 	%rd48, %rd1, %rd47;
	ld.global.u32 	%r92, [%rd48];
	mad.lo.s32 	%r106, %r92, %r90, %r106;
$L__BB0_13:
	mad.lo.s32 	%r93, %r31, %r1, %r2;
	cvta.to.global.u64 	%rd49, %rd6;
	mul.wide.s32 	%rd50, %r93, 4;
	add.s64 	%rd51, %rd49, %rd50;
	st.global.u32 	[%rd51], %r106;
$L__BB0_14:
	ret;

}


// ===== COMPILED SASS (sm_100) =====

	.target	sm_100

	.elftype	@"ET_EXEC"


//--------------------- .note.nv.tkinfo           --------------------------
	.section	.note.nv.tkinfo,"",@"SHT_NOTE"
	.sectionflags	@"SHF_NOTE_NV_TKINFO"
	.tkinfo
        /*0018*/ 	.word	0x00000002
        /*0030*/ 	.string	""
        /*0030*/ 	.string	"ptxas"
        /*0030*/ 	.string	"Cuda compilation tools, release 13.0, V13.0.88"
        /*0030*/ 	.string	"Build cuda_13.0.r13.0/compiler.36424714_0"
        /*0030*/ 	.string	"-arch sm_100 -m 64 "



//--------------------- .note.nv.cuinfo           --------------------------
	.section	.note.nv.cuinfo,"",@"SHT_NOTE"
	.sectionflags	@"SHF_NOTE_NV_CUINFO"
        /*0018*/ 	.short	0x0002
        /*001a*/ 	.short	0x0064
        /*001c*/ 	.short	0x0082
	.zero		2


//--------------------- .nv.info                  --------------------------
	.section	.nv.info,"",@"SHT_CUDA_INFO"
	.align	4


	//----- nvinfo : EIATTR_REGCOUNT
	.align		4
        /*0000*/ 	.byte	0x04, 0x2f
        /*0002*/ 	.short	(.L_1 - .L_0)
	.align		4
.L_0:
        /*0004*/ 	.word	index@(_Z14multiply_naivePiS_S_iii)
        /*0008*/ 	.word	0x00000020


	//----- nvinfo : EIATTR_FRAME_SIZE
	.align		4
.L_1:
        /*000c*/ 	.byte	0x04, 0x11
        /*000e*/ 	.short	(.L_3 - .L_2)
	.align		4
.L_2:
        /*0010*/ 	.word	index@(_Z14multiply_naivePiS_S_iii)
        /*0014*/ 	.word	0x00000000


	//----- nvinfo : EIATTR_MIN_STACK_SIZE
	.align		4
.L_3:
        /*0018*/ 	.byte	0x04, 0x12
        /*001a*/ 	.short	(.L_5 - .L_4)
	.align		4
.L_4:
        /*001c*/ 	.word	index@(_Z14multiply_naivePiS_S_iii)
        /*0020*/ 	.word	0x00000000
.L_5:


//--------------------- .nv.compat                --------------------------
	.section	.nv.compat,"",@"SHT_CUDA_COMPAT_INFO"
	.align	4
        /*0000*/ 	.byte	0x02, 0x09, 0x00, 0x00, 0x02, 0x02, 0x01, 0x00, 0x02, 0x05, 0x05, 0x00, 0x03, 0x07, 0x01, 0x01
        /*0010*/ 	.byte	0x02, 0x03, 0x00, 0x00, 0x02, 0x06, 0x01, 0x00, 0x04, 0x0b, 0x08, 0x00, 0x09, 0x00, 0x00, 0x00
        /*0020*/ 	.byte	0x00, 0x00, 0x00, 0x00


//--------------------- .nv.info._Z14multiply_naivePiS_S_iii --------------------------
	.section	.nv.info._Z14multiply_naivePiS_S_iii,"",@"SHT_CUDA_INFO"
	.sectionflags	@""
	.align	4


	//----- nvinfo : EIATTR_CUDA_API_VERSION
	.align		4
        /*0000*/ 	.byte	0x04, 0x37
        /*0002*/ 	.short	(.L_7 - .L_6)
.L_6:
        /*0004*/ 	.word	0x00000082


	//----- nvinfo : EIATTR_KPARAM_INFO
	.align		4
.L_7:
        /*0008*/ 	.byte	0x04, 0x17
        /*000a*/ 	.short	(.L_9 - .L_8)
.L_8:
        /*000c*/ 	.word	0x00000000
        /*0010*/ 	.short	0x0005
        /*0012*/ 	.short	0x0020
        /*0014*/ 	.byte	0x00, 0xf0, 0x11, 0x00


	//----- nvinfo : EIATTR_KPARAM_INFO
	.align		4
.L_9:
        /*0018*/ 	.byte	0x04, 0x17
        /*001a*/ 	.short	(.L_11 - .L_10)
.L_10:
        /*001c*/ 	.word	0x00000000
        /*0020*/ 	.short	0x0004
        /*0022*/ 	.short	0x001c
        /*0024*/ 	.byte	0x00, 0xf0, 0x11, 0x00


	//----- nvinfo : EIATTR_KPARAM_INFO
	.align		4
.L_11:
        /*0028*/ 	.byte	0x04, 0x17
        /*002a*/ 	.short	(.L_13 - .L_12)
.L_12:
        /*002c*/ 	.word	0x00000000
        /*0030*/ 	.short	0x0003
        /*0032*/ 	.short	0x0018
        /*0034*/ 	.byte	0x00, 0xf0, 0x11, 0x00


	//----- nvinfo : EIATTR_KPARAM_INFO
	.align		4
.L_13:
        /*0038*/ 	.byte	0x04, 0x17
        /*003a*/ 	.short	(.L_15 - .L_14)
.L_14:
        /*003c*/ 	.word	0x00000000
        /*0040*/ 	.short	0x0002
        /*0042*/ 	.short	0x0010
        /*0044*/ 	.byte	0x00, 0xf5, 0x21, 0x00


	//----- nvinfo : EIATTR_KPARAM_INFO
	.align		4
.L_15:
        /*0048*/ 	.byte	0x04, 0x17
        /*004a*/ 	.short	(.L_17 - .L_16)
.L_16:
        /*004c*/ 	.word	0x00000000
        /*0050*/ 	.short	0x0001
        /*0052*/ 	.short	0x0008
        /*0054*/ 	.byte	0x00, 0xf5, 0x21, 0x00


	//----- nvinfo : EIATTR_KPARAM_INFO
	.align		4
.L_17:
        /*0058*/ 	.byte	0x04, 0x17
        /*005a*/ 	.short	(.L_19 - .L_18)
.L_18:
        /*005c*/ 	.word	0x00000000
        /*0060*/ 	.short	0x0000
        /*0062*/ 	.short	0x0000
        /*0064*/ 	.byte	0x00, 0xf5, 0x21, 0x00


	//----- nvinfo : EIATTR_SPARSE_MMA_MASK
	.align		4
.L_19:
        /*0068*/ 	.byte	0x03, 0x50
        /*006a*/ 	.short	0x0000


	//----- nvinfo : EIATTR_MAXREG_COUNT
	.align		4
        /*006c*/ 	.byte	0x03, 0x1b
        /*006e*/ 	.short	0x00ff


	//----- nvinfo : EIATTR_MERCURY_ISA_VERSION
	.align		4
        /*0070*/ 	.byte	0x03, 0x5f
        /*0072*/ 	.short	0x0101


	//----- nvinfo : EIATTR_VRC_CTA_INIT_COUNT
	.align		4
        /*0074*/ 	.byte	0x02, 0x4a
	.zero		1
	.zero		1


	//----- nvinfo : EIATTR_EXIT_INSTR_OFFSETS
	.align		4
        /*0078*/ 	.byte	0x04, 0x1c
        /*007a*/ 	.short	(.L_21 - .L_20)


	//   ....[0]....
.L_20:
        /*007c*/ 	.word	0x000000d0


	//   ....[1]....
        /*0080*/ 	.word	0x000008e0


	//----- nvinfo : EIATTR_CBANK_PARAM_SIZE
	.align		4
.L_21:
        /*0084*/ 	.byte	0x03, 0x19
        /*0086*/ 	.short	0x0024


	//----- nvinfo : EIATTR_PARAM_CBANK
	.align		4
        /*0088*/ 	.byte	0x04, 0x0a
        /*008a*/ 	.short	(.L_23 - .L_22)
	.align		4
.L_22:
        /*008c*/ 	.word	index@(.nv.constant0._Z14multiply_naivePiS_S_iii)
        /*0090*/ 	.short	0x0380
        /*0092*/ 	.short	0x0024


	//----- nvinfo : EIATTR_SW_WAR
	.align		4
.L_23:
        /*0094*/ 	.byte	0x04, 0x36
        /*0096*/ 	.short	(.L_25 - .L_24)
.L_24:
        /*0098*/ 	.word	0x00000008
.L_25:


//--------------------- .nv.callgraph             --------------------------
	.section	.nv.callgraph,"",@"SHT_CUDA_CALLGRAPH"
	.align	4
	.sectionentsize	8
	.align		4
        /*0000*/ 	.word	0x00000000
	.align		4
        /*0004*/ 	.word	0xffffffff
	.align		4
        /*0008*/ 	.word	0x00000000
	.align		4
        /*000c*/ 	.word	0xfffffffe
	.align		4
        /*0010*/ 	.word	0x00000000
	.align		4
        /*0014*/ 	.word	0xfffffffd
	.align		4
        /*0018*/ 	.word	0x00000000
	.align		4
        /*001c*/ 	.word	0xfffffffc


//--------------------- .text._Z14multiply_naivePiS_S_iii --------------------------
	.section	.text._Z14multiply_naivePiS_S_iii,"ax",@progbits
	.align	128
        .global         _Z14multiply_naivePiS_S_iii
        .type           _Z14multiply_naivePiS_S_iii,@function
        .size           _Z14multiply_naivePiS_S_iii,(.L_x_5 - _Z14multiply_naivePiS_S_iii)
        .other          _Z14multiply_naivePiS_S_iii,@"STO_CUDA_ENTRY STV_DEFAULT"
_Z14multiply_naivePiS_S_iii:
.text._Z14multiply_naivePiS_S_iii:
[----:B------:R-:W-:Y:S01]  /*0000*/  LDC R1, c[0x0][0x37c] ;  /* 0x0000df00ff017b82 */ /* 0x000fe20000000800 */
[----:B------:R-:W0:Y:S07]  /*0010*/  S2R R5, SR_TID.X ;  /* 0x0000000000057919 */ /* 0x000e2e0000002100 */
[----:B------:R-:W1:Y:S01]  /*0020*/  LDC R16, c[0x0][0x364] ;  /* 0x0000d900ff107b82 */ /* 0x000e620000000800 */
[----:B------:R-:W2:Y:S01]  /*0030*/  LDCU UR6, c[0x0][0x398] ;  /* 0x00007300ff0677ac */ /* 0x000ea20008000800 */
[----:B------:R-:W1:Y:S06]  /*0040*/  S2R R3, SR_TID.Y ;  /* 0x0000000000037919 */ /* 0x000e6c0000002200 */
[----:B------:R-:W0:Y:S08]  /*0050*/  S2UR UR5, SR_CTAID.X ;  /* 0x00000000000579c3 */ /* 0x000e300000002500 */
[----:B------:R-:W0:Y:S08]  /*0060*/  LDC R0, c[0x0][0x360] ;  /* 0x0000d800ff007b82 */ /* 0x000e300000000800 */
[----:B------:R-:W1:Y:S08]  /*0070*/  S2UR UR4, SR_CTAID.Y ;  /* 0x00000000000479c3 */ /* 0x000e700000002600 */
[----:B------:R-:W3:Y:S01]  /*0080*/  LDC R17, c[0x0][0x3a0] ;  /* 0x0000e800ff117b82 */ /* 0x000ee20000000800 */
[----:B0-----:R-:W-:-:S02]  /*0090*/  IMAD R0, R0, UR5, R5 ;  /* 0x0000000500007c24 */ /* 0x001fc4000f8e0205 */
[----:B-1----:R-:W-:-:S03]  /*00a0*/  IMAD R16, R16, UR4, R3 ;  /* 0x0000000410107c24 */ /* 0x002fc6000f8e0203 */
[----:B---3--:R-:W-:-:S04]  /*00b0*/  ISETP.GE.AND P0, PT, R0, R17, PT ;  /* 0x000000110000720c */ /* 0x008fc80003f06270 */
[----:B--2---:R-:W-:-:S13]  /*00c0*/  ISETP.GE.OR P0, PT, R16, UR6, P0 ;  /* 0x0000000610007c0c */ /* 0x004fda0008706670 */
[----:B------:R-:W-:Y:S05]  /*00d0*/  @P0 EXIT ;  /* 0x000000000000094d */ /* 0x000fea0003800000 */
[----:B------:R-:W0:Y:S01]  /*00e0*/  LDC R19, c[0x0][0x39c] ;  /* 0x0000e700ff137b82 */ /* 0x000e220000000800 */
[----:B------:R-:W1:Y:S01]  /*00f0*/  LDCU.64 UR4, c[0x0][0x358] ;  /* 0x00006b00ff0477ac */ /* 0x000e620008000a00 */
[----:B------:R-:W-:Y:S01]  /*0100*/  HFMA2 R24, -RZ, RZ, 0, 0 ;  /* 0x00000000ff187431 */ /* 0x000fe200000001ff */
[----:B0-----:R-:W-:-:S13]  /*0110*/  ISETP.GE.AND P0, PT, R19, 0x1, PT ;  /* 0x000000011300780c */ /* 0x001fda0003f06270 */
[----:B-1----:R-:W-:Y:S05]  /*0120*/  @!P0 BRA `(.L_x_0) ;  /* 0x0000000400dc8947 */ /* 0x002fea0003800000 */
[C---:B------:R-:W-:Y:S01]  /*0130*/  ISETP.GE.U32.AND P1, PT, R19.reuse, 0x8, PT ;  /* 0x000000081300780c */ /* 0x040fe20003f26070 */
[----:B------:R-:W-:Y:S01]  /*0140*/  IMAD R20, R16, R19, RZ ;  /* 0x0000001310147224 */ /* 0x000fe200078e02ff */
[----:B------:R-:W-:Y:S02]  /*0150*/  LOP3.LUT R27, R19, 0x7, RZ, 0xc0, !PT ;  /* 0x00000007131b7812 */ /* 0x000fe400078ec0ff */
[----:B------:R-:W-:Y:S02]  /*0160*/  MOV R21, RZ ;  /* 0x000000ff00157202 */ /* 0x000fe40000000f00 */
[----:B------:R-:W-:Y:S02]  /*0170*/  ISETP.NE.AND P0, PT, R27, RZ, PT ;  /* 0x000000ff1b00720c */ /* 0x000fe40003f05270 */
[----:B------:R-:W-:-:S05]  /*0180*/  MOV R24, RZ ;  /* 0x000000ff00187202 */ /* 0x000fca0000000f00 */
[----:B------:R-:W-:Y:S06]  /*0190*/  @!P1 BRA `(.L_x_1) ;  /* 0x0000000000c09947 */ /* 0x000fec0003800000 */
[----:B------:R-:W0:Y:S01]  /*01a0*/  LDC.64 R2, c[0x0][0x380] ;  /* 0x0000e000ff027b82 */ /* 0x000e220000000a00 */
[----:B------:R-:W-:Y:S02]  /*01b0*/  LOP3.LUT R21, R19, 0x7ffffff8, RZ, 0xc0, !PT ;  /* 0x7ffffff813157812 */ /* 0x000fe400078ec0ff */
[----:B------:R-:W-:Y:S02]  /*01c0*/  MOV R24, RZ ;  /* 0x000000ff00187202 */ /* 0x000fe40000000f00 */
[----:B------:R-:W-:Y:S02]  /*01d0*/  MOV R18, R0 ;  /* 0x0000000000127202 */ /* 0x000fe40000000f00 */
[----:B------:R-:W-:Y:S01]  /*01e0*/  IADD3 R22, PT, PT, -R21, RZ, RZ ;  /* 0x000000ff15167210 */ /* 0x000fe20007ffe1ff */
[----:B0-----:R-:W-:-:S03]  /*01f0*/  IMAD.WIDE.U32 R2, R20, 0x4, R2 ;  /* 0x0000000414027825 */ /* 0x001fc600078e0002 */
[----:B------:R-:W-:-:S04]  /*0200*/  IADD3 R4, P1, PT, R2, 0x10, RZ ;  /* 0x0000001002047810 */ /* 0x000fc80007f3e0ff */
[----:B------:R-:W-:-:S09]  /*0210*/  IADD3.X R3, PT, PT, RZ, R3, RZ, P1, !PT ;  /* 0x00000003ff037210 */ /* 0x000fd20000ffe4ff */
.L_x_2:
[----:B------:R-:W0:Y:S01]  /*0220*/  LDC.64 R14, c[0x0][0x388] ;  /* 0x0000e200ff0e7b82 */ /* 0x000e220000000a00 */
[----:B------:R-:W-:-:S05]  /*0230*/  MOV R2, R4 ;  /* 0x0000000400027202 */ /* 0x000fca0000000f00 */
[----:B------:R-:W2:Y:S04]  /*0240*/  LDG.E R25, desc[UR4][R2.64+-0x10] ;  /* 0xfffff00402197981 */ /* 0x000ea8000c1e1900 */
[----:B------:R-:W3:Y:S04]  /*0250*/  LDG.E R23, desc[UR4][R2.64+-0xc] ;  /* 0xfffff40402177981 */ /* 0x000ee8000c1e1900 */
[----:B------:R-:W4:Y:S04]  /*0260*/  LDG.E R29, desc[UR4][R2.64+-0x8] ;  /* 0xfffff804021d7981 */ /* 0x000f28000c1e1900 */
[----:B------:R-:W5:Y:S01]  /*0270*/  LDG.E R28, desc[UR4][R2.64+-0x4] ;  /* 0xfffffc04021c7981 */ /* 0x000f62000c1e1900 */
[----:B0-----:R-:W-:-:S05]  /*0280*/  IMAD.WIDE R14, R18, 0x4, R14 ;  /* 0x00000004120e7825 */ /* 0x001fca00078e020e */
[----:B------:R0:W2:Y:S01]  /*0290*/  LDG.E R26, desc[UR4][R14.64] ;  /* 0x000000040e1a7981 */ /* 0x0000a2000c1e1900 */
[----:B------:R-:W-:-:S04]  /*02a0*/  IMAD.WIDE R12, R17, 0x4, R14 ;  /* 0x00000004110c7825 */ /* 0x000fc800078e020e */
[C---:B------:R-:W-:Y:S02]  /*02b0*/  IMAD.WIDE R4, R17.reuse, 0x4, R12 ;  /* 0x0000000411047825 */ /* 0x040fe400078e020c */
[----:B------:R-:W3:Y:S02]  /*02c0*/  LDG.E R12, desc[UR4][R12.64] ;  /* 0x000000040c0c7981 */ /* 0x000ee4000c1e1900 */
[C---:B------:R-:W-:Y:S02]  /*02d0*/  IMAD.WIDE R8, R17.reuse, 0x4, R4 ;  /* 0x0000000411087825 */ /* 0x040fe400078e0204 */
[----:B------:R-:W4:Y:S02]  /*02e0*/  LDG.E R4, desc[UR4][R4.64] ;  /* 0x0000000404047981 */ /* 0x000f24000c1e1900 */
[C---:B------:R-:W-:Y:S02]  /*02f0*/  IMAD.WIDE R6, R17.reuse, 0x4, R8 ;  /* 0x0000000411067825 */ /* 0x040fe400078e0208 */
[----:B------:R-:W5:Y:S02]  /*0300*/  LDG.E R8, desc[UR4][R8.64] ;  /* 0x0000000408087981 */ /* 0x000f64000c1e1900 */
[----:B------:R-:W-:-:S02]  /*0310*/  IMAD.WIDE R10, R17, 0x4, R6 ;  /* 0x00000004110a7825 */ /* 0x000fc400078e0206 */
[----:B------:R-:W5:Y:S04]  /*0320*/  LDG.E R5, desc[UR4][R2.64] ;  /* 0x0000000402057981 */ /* 0x000f68000c1e1900 */
[----:B------:R-:W5:Y:S01]  /*0330*/  LDG.E R6, desc[UR4][R6.64] ;  /* 0x0000000406067981 */ /* 0x000f62000c1e1900 */
[----:B0-----:R-:W-:-:S03]  /*0340*/  IMAD.WIDE R14, R17, 0x4, R10 ;  /* 0x00000004110e7825 */ /* 0x001fc600078e020a */
[----:B------:R-:W5:Y:S04]  /*0350*/  LDG.E R10, desc[UR4][R10.64] ;  /* 0x000000040a0a7981 */ /* 0x000f68000c1e1900 */
[----:B------:R-:W5:Y:S04]  /*0360*/  LDG.E R13, desc[UR4][R14.64] ;  /* 0x000000040e0d7981 */ /* 0x000f68000c1e1900 */
[----:B------:R-:W5:Y:S04]  /*0370*/  LDG.E R7, desc[UR4][R2.64+0x4] ;  /* 0x0000040402077981 */ /* 0x000f68000c1e1900 */
[----:B------:R-:W5:Y:S01]  /*0380*/  LDG.E R9, desc[UR4][R2.64+0xc] ;  /* 0x00000c0402097981 */ /* 0x000f62000c1e1900 */
[----:B--2---:R-:W-:-:S02]  /*0390*/  IMAD R26, R25, R26, R24 ;  /* 0x0000001a191a7224 */ /* 0x004fc400078e0218 */
[----:B------:R-:W-:Y:S02]  /*03a0*/  IMAD.WIDE R24, R17, 0x4, R14 ;  /* 0x0000000411187825 */ /* 0x000fe400078e020e */
[----:B------:R0:W2:Y:S04]  /*03b0*/  LDG.E R14, desc[UR4][R2.64+0x8] ;  /* 0x00000804020e7981 */ /* 0x0000a8000c1e1900 */
[----:B------:R-:W2:Y:S01]  /*03c0*/  LDG.E R24, desc[UR4][R24.64] ;  /* 0x0000000418187981 */ /* 0x000ea2000c1e1900 */
[----:B---3--:R-:W-:Y:S01]  /*03d0*/  IMAD R12, R23, R12, R26 ;  /* 0x0000000c170c7224 */ /* 0x008fe200078e021a */
[----:B------:R-:W-:-:S03]  /*03e0*/  IADD3 R22, PT, PT, R22, 0x8, RZ ;  /* 0x0000000816167810 */ /* 0x000fc60007ffe0ff */
[----:B----4-:R-:W-:Y:S01]  /*03f0*/  IMAD R29, R29, R4, R12 ;  /* 0x000000041d1d7224 */ /* 0x010fe200078e020c */
[----:B------:R-:W-:-:S03]  /*0400*/  ISETP.NE.AND P1, PT, R22, RZ, PT ;  /* 0x000000ff1600720c */ /* 0x000fc60003f25270 */
[----:B-----5:R-:W-:Y:S01]  /*0410*/  IMAD R8, R28, R8, R29 ;  /* 0x000000081c087224 */ /* 0x020fe200078e021d */
[----:B------:R-:W-:-:S03]  /*0420*/  IADD3 R4, P2, PT, R2, 0x20, RZ ;  /* 0x0000002002047810 */ /* 0x000fc60007f5e0ff */
[----:B------:R-:W-:Y:S01]  /*0430*/  IMAD R5, R5, R6, R8 ;  /* 0x0000000605057224 */ /* 0x000fe200078e0208 */
[----:B0-----:R-:W-:Y:S02]  /*0440*/  IADD3.X R3, PT, PT, RZ, R3, RZ, P2, !PT ;  /* 0x00000003ff037210 */ /* 0x001fe400017fe4ff */
[----:B------:R-:W-:Y:S01]  /*0450*/  LEA R18, R17, R18, 0x3 ;  /* 0x0000001211127211 */ /* 0x000fe200078e18ff */
[----:B------:R-:W-:-:S04]  /*0460*/  IMAD R5, R7, R10, R5 ;  /* 0x0000000a07057224 */ /* 0x000fc800078e0205 */
[----:B--2---:R-:W-:-:S04]  /*0470*/  IMAD R5, R14, R13, R5 ;  /* 0x0000000d0e057224 */ /* 0x004fc800078e0205 */
[----:B------:R-:W-:Y:S01]  /*0480*/  IMAD R24, R9, R24, R5 ;  /* 0x0000001809187224 */ /* 0x000fe200078e0205 */
[----:B------:R-:W-:Y:S06]  /*0490*/  @P1 BRA `(.L_x_2) ;  /* 0xfffffffc00601947 */ /* 0x000fec000383ffff */
.L_x_1:
[----:B------:R-:W-:Y:S05]  /*04a0*/  @!P0 BRA `(.L_x_0) ;  /* 0x0000000000fc8947 */ /* 0x000fea0003800000 */
[----:B------:R-:W-:Y:S02]  /*04b0*/  ISETP.GE.U32.AND P1, PT, R27, 0x4, PT ;  /* 0x000000041b00780c */ /* 0x000fe40003f26070 */
[----:B------:R-:W-:-:S04]  /*04c0*/  LOP3.LUT R14, R19, 0x3, RZ, 0xc0, !PT ;  /* 0x00000003130e7812 */ /* 0x000fc800078ec0ff */
[----:B------:R-:W-:-:S07]  /*04d0*/  ISETP.NE.AND P0, PT, R14, RZ, PT ;  /* 0x000000ff0e00720c */ /* 0x000fce0003f05270 */
[----:B------:R-:W-:Y:S06]  /*04e0*/  @!P1 BRA `(.L_x_3) ;  /* 0x00000000006c9947 */ /* 0x000fec0003800000 */
[----:B------:R-:W0:Y:S01]  /*04f0*/  LDC.64 R4, c[0x0][0x388] ;  /* 0x0000e200ff047b82 */ /* 0x000e220000000a00 */
[----:B------:R-:W1:Y:S01]  /*0500*/  LDCU.64 UR6, c[0x0][0x380] ;  /* 0x00007000ff0677ac */ /* 0x000e620008000a00 */
[----:B------:R-:W-:Y:S01]  /*0510*/  IMAD R7, R21, R17, R0 ;  /* 0x0000001115077224 */ /* 0x000fe200078e0200 */
[CC--:B------:R-:W-:Y:S02]  /*0520*/  IADD3 R3, PT, PT, R20.reuse, R21.reuse, RZ ;  /* 0x0000001514037210 */ /* 0x0c0fe40007ffe0ff */
[----:B------:R-:W-:-:S03]  /*0530*/  IADD3 R8, P1, PT, R20, R21, RZ ;  /* 0x0000001514087210 */ /* 0x000fc60007f3e0ff */
[----:B------:R-:W2:Y:S01]  /*0540*/  LDC.64 R12, c[0x0][0x380] ;  /* 0x0000e000ff0c7b82 */ /* 0x000ea20000000a00 */
[----:B0-----:R-:W-:-:S04]  /*0550*/  IMAD.WIDE R4, R7, 0x4, R4 ;  /* 0x0000000407047825 */ /* 0x001fc800078e0204 */
[----:B------:R-:W-:Y:S02]  /*0560*/  IMAD.WIDE R6, R17, 0x4, R4 ;  /* 0x0000000411067825 */ /* 0x000fe400078e0204 */
[----:B------:R-:W3:Y:S02]  /*0570*/  LDG.E R4, desc[UR4][R4.64] ;  /* 0x0000000404047981 */ /* 0x000ee4000c1e1900 */
[----:B--2---:R-:W-:Y:S01]  /*0580*/  IMAD.WIDE.U32 R12, R3, 0x4, R12 ;  /* 0x00000004030c7825 */ /* 0x004fe200078e000c */
[----:B------:R-:W-:Y:S02]  /*0590*/  IADD3.X R3, PT, PT, RZ, RZ, RZ, P1, !PT ;  /* 0x000000ffff037210 */ /* 0x000fe40000ffe4ff */
[----:B-1----:R-:W-:-:S03]  /*05a0*/  LEA R2, P1, R8, UR6, 0x2 ;  /* 0x0000000608027c11 */ /* 0x002fc6000f8210ff */
[----:B------:R-:W3:Y:S01]  /*05b0*/  LDG.E R13, desc[UR4][R12.64] ;  /* 0x000000040c0d7981 */ /* 0x000ee2000c1e1900 */
[----:B------:R-:W-:Y:S01]  /*05c0*/  LEA.HI.X R3, R8, UR7, R3, 0x2, P1 ;  /* 0x0000000708037c11 */ /* 0x000fe200088f1403 */
[C---:B------:R-:W-:Y:S02]  /*05d0*/  IMAD.WIDE R8, R17.reuse, 0x4, R6 ;  /* 0x0000000411087825 */ /* 0x040fe400078e0206 */
[----:B------:R-:W2:Y:S04]  /*05e0*/  LDG.E R6, desc[UR4][R6.64] ;  /* 0x0000000406067981 */ /* 0x000ea8000c1e1900 */
[----:B------:R-:W2:Y:S01]  /*05f0*/  LDG.E R15, desc[UR4][R2.64+0x4] ;  /* 0x00000404020f7981 */ /* 0x000ea2000c1e1900 */
[----:B------:R-:W-:-:S03]  /*0600*/  IMAD.WIDE R10, R17, 0x4, R8 ;  /* 0x00000004110a7825 */ /* 0x000fc600078e0208 */
[----:B------:R-:W4:Y:S04]  /*0610*/  LDG.E R22, desc[UR4][R8.64] ;  /* 0x0000000408167981 */ /* 0x000f28000c1e1900 */
[----:B------:R-:W4:Y:S04]  /*0620*/  LDG.E R18, desc[UR4][R2.64+0x8] ;  /* 0x0000080402127981 */ /* 0x000f28000c1e1900 */
[----:B------:R-:W5:Y:S04]  /*0630*/  LDG.E R26, desc[UR4][R2.64+0xc] ;  /* 0x00000c04021a7981 */ /* 0x000f68000c1e1900 */
[----:B------:R-:W5:Y:S01]  /*0640*/  LDG.E R10, desc[UR4][R10.64] ;  /* 0x000000040a0a7981 */ /* 0x000f62000c1e1900 */
[----:B------:R-:W-:Y:S01]  /*0650*/  IADD3 R21, PT, PT, R21, 0x4, RZ ;  /* 0x0000000415157810 */ /* 0x000fe20007ffe0ff */
[----:B---3--:R-:W-:-:S04]  /*0660*/  IMAD R24, R13, R4, R24 ;  /* 0x000000040d187224 */ /* 0x008fc800078e0218 */
[----:B--2---:R-:W-:-:S04]  /*0670*/  IMAD R15, R15, R6, R24 ;  /* 0x000000060f0f7224 */ /* 0x004fc800078e0218 */
[----:B----4-:R-:W-:-:S04]  /*0680*/  IMAD R15, R18, R22, R15 ;  /* 0x00000016120f7224 */ /* 0x010fc800078e020f */
[----:B-----5:R-:W-:-:S07]  /*0690*/  IMAD R24, R26, R10, R15 ;  /* 0x0000000a1a187224 */ /* 0x020fce00078e020f */
.L_x_3:
[----:B------:R-:W-:Y:S05]  /*06a0*/  @!P0 BRA `(.L_x_0) ;  /* 0x00000000007c8947 */ /* 0x000fea0003800000 */
[----:B------:R-:W-:Y:S01]  /*06b0*/  ISETP.NE.AND P1, PT, R14, 0x1, PT ;  /* 0x000000010e00780c */ /* 0x000fe20003f25270 */
[----:B------:R-:W0:Y:S01]  /*06c0*/  LDC.64 R10, c[0x0][0x380] ;  /* 0x0000e000ff0a7b82 */ /* 0x000e220000000a00 */
[----:B------:R-:W-:-:S04]  /*06d0*/  LOP3.LUT R19, R19, 0x1, RZ, 0xc0, !PT ;  /* 0x0000000113137812 */ /* 0x000fc800078ec0ff */
[----:B------:R-:W-:-:S03]  /*06e0*/  ISETP.NE.U32.AND P0, PT, R19, 0x1, PT ;  /* 0x000000011300780c */ /* 0x000fc60003f05070 */
[----:B------:R-:W1:Y:S04]  /*06f0*/  LDC.64 R8, c[0x0][0x388] ;  /* 0x0000e200ff087b82 */ /* 0x000e680000000a00 */
[CC--:B------:R-:W-:Y:S02]  /*0700*/  @P1 IADD3 R13, PT, PT, R20.reuse, R21.reuse, RZ ;  /* 0x00000015140d1210 */ /* 0x0c0fe40007ffe0ff */
[----:B------:R-:W-:Y:S02]  /*0710*/  @P1 IADD3 R12, P2, PT, R20, R21, RZ ;  /* 0x00000015140c1210 */ /* 0x000fe40007f5e0ff */
[----:B------:R-:W2:Y:S02]  /*0720*/  @P1 LDC.64 R2, c[0x0][0x380] ;  /* 0x0000e000ff021b82 */ /* 0x000ea40000000a00 */
[----:B------:R-:W-:-:S06]  /*0730*/  @P1 IADD3.X R14, PT, PT, RZ, RZ, RZ, P2, !PT ;  /* 0x000000ffff0e1210 */ /* 0x000fcc00017fe4ff */
[----:B------:R-:W3:Y:S01]  /*0740*/  LDC.64 R4, c[0x0][0x380] ;  /* 0x0000e000ff047b82 */ /* 0x000ee20000000a00 */
[----:B0-----:R-:W-:-:S04]  /*0750*/  @P1 IMAD.WIDE.U32 R10, R13, 0x4, R10 ;  /* 0x000000040d0a1825 */ /* 0x001fc800078e000a */
[C---:B------:R-:W-:Y:S01]  /*0760*/  @P1 IMAD R13, R21.reuse, R17, R0 ;  /* 0x00000011150d1224 */ /* 0x040fe200078e0200 */
[----:B------:R-:W-:Y:S01]  /*0770*/  @P1 IADD3 R21, PT, PT, R21, 0x2, RZ ;  /* 0x0000000215151810 */ /* 0x000fe20007ffe0ff */
[----:B------:R-:W4:Y:S01]  /*0780*/  @P1 LDG.E R11, desc[UR4][R10.64] ;  /* 0x000000040a0b1981 */ /* 0x000f22000c1e1900 */
[----:B------:R-:W0:Y:S01]  /*0790*/  LDC.64 R6, c[0x0][0x388] ;  /* 0x0000e200ff067b82 */ /* 0x000e220000000a00 */
[----:B-1----:R-:W-:Y:S01]  /*07a0*/  @P1 IMAD.WIDE R8, R13, 0x4, R8 ;  /* 0x000000040d081825 */ /* 0x002fe200078e0208 */
[----:B------:R-:W-:Y:S02]  /*07b0*/  @!P0 IADD3 R15, PT, PT, R20, R21, RZ ;  /* 0x00000015140f8210 */ /* 0x000fe40007ffe0ff */
[----:B--2---:R-:W-:Y:S01]  /*07c0*/  @P1 LEA R2, P2, R12, R2, 0x2 ;  /* 0x000000020c021211 */ /* 0x004fe200078410ff */
[----:B------:R-:W-:-:S03]  /*07d0*/  @!P0 IMAD R21, R21, R17, R0 ;  /* 0x0000001115158224 */ /* 0x000fc600078e0200 */
[----:B------:R-:W-:Y:S01]  /*07e0*/  @P1 LEA.HI.X R3, R12, R3, R14, 0x2, P2 ;  /* 0x000000030c031211 */ /* 0x000fe200010f140e */
[----:B------:R-:W-:Y:S01]  /*07f0*/  @P1 IMAD.WIDE R12, R17, 0x4, R8 ;  /* 0x00000004110c1825 */ /* 0x000fe200078e0208 */
[----:B------:R-:W4:Y:S03]  /*0800*/  @P1 LDG.E R14, desc[UR4][R8.64] ;  /* 0x00000004080e1981 */ /* 0x000f26000c1e1900 */
[----:B---3--:R-:W-:Y:S01]  /*0810*/  @!P0 IMAD.WIDE.U32 R4, R15, 0x4, R4 ;  /* 0x000000040f048825 */ /* 0x008fe200078e0004 */
[----:B------:R-:W2:Y:S04]  /*0820*/  @P1 LDG.E R2, desc[UR4][R2.64+0x4] ;  /* 0x0000040402021981 */ /* 0x000ea8000c1e1900 */
[----:B------:R-:W2:Y:S01]  /*0830*/  @P1 LDG.E R12, desc[UR4][R12.64] ;  /* 0x000000040c0c1981 */ /* 0x000ea2000c1e1900 */
[----:B0-----:R-:W-:-:S03]  /*0840*/  @!P0 IMAD.WIDE R6, R21, 0x4, R6 ;  /* 0x0000000415068825 */ /* 0x001fc600078e0206 */
[----:B------:R-:W3:Y:S04]  /*0850*/  @!P0 LDG.E R5, desc[UR4][R4.64] ;  /* 0x0000000404058981 */ /* 0x000ee8000c1e1900 */
[----:B------:R-:W3:Y:S01]  /*0860*/  @!P0 LDG.E R6, desc[UR4][R6.64] ;  /* 0x0000000406068981 */ /* 0x000ee2000c1e1900 */
[----:B----4-:R-:W-:-:S04]  /*0870*/  @P1 IMAD R11, R11, R14, R24 ;  /* 0x0000000e0b0b1224 */ /* 0x010fc800078e0218 */
[----:B--2---:R-:W-:-:S04]  /*0880*/  @P1 IMAD R24, R2, R12, R11 ;  /* 0x0000000c02181224 */ /* 0x004fc800078e020b */
[----:B---3--:R-:W-:-:S07]  /*0890*/  @!P0 IMAD R24, R5, R6, R24 ;  /* 0x0000000605188224 */ /* 0x008fce00078e0218 */
.L_x_0:
[----:B------:R-:W0:Y:S01]  /*08a0*/  LDC.64 R2, c[0x0][0x390] ;  /* 0x0000e400ff027b82 */ /* 0x000e220000000a00 */
[----:B------:R-:W-:-:S04]  /*08b0*/  IMAD R17, R16, R17, R0 ;  /* 0x0000001110117224 */ /* 0x000fc800078e0200 */
[----:B0-----:R-:W-:-:S05]  /*08c0*/  IMAD.WIDE R2, R17, 0x4, R2 ;  /* 0x0000000411027825 */ /* 0x001fca00078e0202 */
[----:B------:R-:W-:Y:S01]  /*08d0*/  STG.E desc[UR4][R2.64], R24 ;  /* 0x0000001802007986 */ /* 0x000fe2000c101904 */
[----:B------:R-:W-:Y:S05]  /*08e0*/  EXIT ;  /* 0x000000000000794d */ /* 0x000fea0003800000 */
.L_x_4:
[----:B------:R-:W-:-:S00]  /*08f0*/  BRA `(.L_x_4) ;  /* 0xfffffffc00fc7947 */ /* 0x000fc0000383ffff */
[----:B------:R-:W-:-:S00]  /*0900*/  NOP ;  /* 0x0000000000007918 */ /* 0x000fc00000000000 */
[----:B------:R-:W-:-:S00]  /*0910*/  NOP ;  /* 0x0000000000007918 */ /* 0x000fc00000000000 */
[----:B------:R-:W-:-:S00]  /*0920*/  NOP ;  /* 0x0000000000007918 */ /* 0x000fc00000000000 */
[----:B------:R-:W-:-:S00]  /*0930*/  NOP ;  /* 0x0000000000007918 */ /* 0x000fc00000000000 */
[----:B------:R-:W-:-:S00]  /*0940*/  NOP ;  /* 0x0000000000007918 */ /* 0x000fc00000000000 */
[----:B------:R-:W-:-:S00]  /*0950*/  NOP ;  /* 0x0000000000007918 */ /* 0x000fc00000000000 */
[----:B------:R-:W-:-:S00]  /*0960*/  NOP ;  /* 0x0000000000007918 */ /* 0x000fc00000000000 */
[----:B------:R-:W-:-:S00]  /*0970*/  NOP ;  /* 0x0000000000007918 */ /* 0x000fc00000000000 */
.L_x_5:


//--------------------- .nv.shared.reserved.0     --------------------------
	.section	.nv.shared.reserved.0,"aw",@nobits
	.weak		__nv_reservedSMEM_offset_0_alias
	.size		__nv_reservedSMEM_offset_0_alias, 0, 64
	.other		__nv_reservedSMEM_offset_0_alias,@"STO_CUDA_RESERVED_SHARED STV_DEFAULT"
__nv_reservedSMEM_offset_0_alias:
	.zero		0
	.zero		64


//--------------------- .nv.constant0._Z14multiply_naivePiS_S_iii --------------------------
	.section	.nv.constant0._Z14multiply_naivePiS_S_iii,"a",@progbits
	.sectionflags	@""
	.align	4
.nv.constant0._Z14multiply_naivePiS_S_iii:
	.zero		932


//--------------------- SYMBOLS --------------------------

	.type		.nv.reservedSmem.offset0,@object
	.size		.nv.reservedSmem.offset0,0x4
